	.headerflags	@"EF_CUDA_TEXMODE_UNIFIED EF_CUDA_64BIT_ADDRESS EF_CUDA_ACCELERATORS EF_CUDA_SM90 EF_CUDA_VIRTUAL_SM(EF_CUDA_SM90)"
	.elftype	@"ET_EXEC"


//--------------------- .nv.info                  --------------------------
	.section	.nv.info,"",@"SHT_CUDA_INFO"
	.align	4


	//----- nvinfo : EIATTR_REGCOUNT
	.align		4
        /*0000*/ 	.byte	0x04, 0x2f
        /*0002*/ 	.short	(.L_3 - .L_2)
	.align		4
.L_2:
        /*0004*/ 	.word	index@(triton_poi_fused__native_batch_norm_legit_no_training_relu_29)
        /*0008*/ 	.word	0x00000012


	//----- nvinfo : EIATTR_MIN_STACK_SIZE
	.align		4
.L_3:
        /*000c*/ 	.byte	0x04, 0x12
        /*000e*/ 	.short	(.L_5 - .L_4)
	.align		4
.L_4:
        /*0010*/ 	.word	index@(triton_poi_fused__native_batch_norm_legit_no_training_relu_29)
        /*0014*/ 	.word	0x00000000


	//----- nvinfo : EIATTR_FRAME_SIZE
	.align		4
.L_5:
        /*0018*/ 	.byte	0x04, 0x11
        /*001a*/ 	.short	(.L_7 - .L_6)
	.align		4
.L_6:
        /*001c*/ 	.word	index@(triton_poi_fused__native_batch_norm_legit_no_training_relu_29)
        /*0020*/ 	.word	0x00000000


	//----- nvinfo : EIATTR_MIN_STACK_SIZE
	.align		4
.L_7:
        /*0024*/ 	.byte	0x04, 0x12
        /*0026*/ 	.short	(.L_9 - .L_8)
	.align		4
.L_8:
        /*0028*/ 	.word	index@(triton_poi_fused__native_batch_norm_legit_no_training_relu_29)
        /*002c*/ 	.word	0x00000000
.L_9:


//--------------------- .nv.info.triton_poi_fused__native_batch_norm_legit_no_training_relu_29 --------------------------
	.section	.nv.info.triton_poi_fused__native_batch_norm_legit_no_training_relu_29,"",@"SHT_CUDA_INFO"
	.sectionflags	@""
	.align	4


	//----- nvinfo : EIATTR_CUDA_API_VERSION
	.align		4
        /*0000*/ 	.byte	0x04, 0x37
        /*0002*/ 	.short	(.L_11 - .L_10)
.L_10:
        /*0004*/ 	.word	0x0000007c


	//----- nvinfo : EIATTR_KPARAM_INFO
	.align		4
.L_11:
        /*0008*/ 	.byte	0x04, 0x17
        /*000a*/ 	.short	(.L_13 - .L_12)
.L_12:
        /*000c*/ 	.word	0x00000000
        /*0010*/ 	.short	0x0006
        /*0012*/ 	.short	0x0030
        /*0014*/ 	.byte	0x00, 0xf0, 0x11, 0x00


	//----- nvinfo : EIATTR_KPARAM_INFO
	.align		4
.L_13:
        /*0018*/ 	.byte	0x04, 0x17
        /*001a*/ 	.short	(.L_15 - .L_14)
.L_14:
        /*001c*/ 	.word	0x00000000
        /*0020*/ 	.short	0x0005
        /*0022*/ 	.short	0x0028
        /*0024*/ 	.byte	0x00, 0xf4, 0x21, 0x00


	//----- nvinfo : EIATTR_KPARAM_INFO
	.align		4
.L_15:
        /*0028*/ 	.byte	0x04, 0x17
        /*002a*/ 	.short	(.L_17 - .L_16)
.L_16:
        /*002c*/ 	.word	0x00000000
        /*0030*/ 	.short	0x0004
        /*0032*/ 	.short	0x0020
        /*0034*/ 	.byte	0x00, 0xf4, 0x21, 0x00


	//----- nvinfo : EIATTR_KPARAM_INFO
	.align		4
.L_17:
        /*0038*/ 	.byte	0x04, 0x17
        /*003a*/ 	.short	(.L_19 - .L_18)
.L_18:
        /*003c*/ 	.word	0x00000000
        /*0040*/ 	.short	0x0003
        /*0042*/ 	.short	0x0018
        /*0044*/ 	.byte	0x00, 0xf4, 0x21, 0x00


	//----- nvinfo : EIATTR_KPARAM_INFO
	.align		4
.L_19:
        /*0048*/ 	.byte	0x04, 0x17
        /*004a*/ 	.short	(.L_21 - .L_20)
.L_20:
        /*004c*/ 	.word	0x00000000
        /*0050*/ 	.short	0x0002
        /*0052*/ 	.short	0x0010
        /*0054*/ 	.byte	0x00, 0xf4, 0x21, 0x00


	//----- nvinfo : EIATTR_KPARAM_INFO
	.align		4
.L_21:
        /*0058*/ 	.byte	0x04, 0x17
        /*005a*/ 	.short	(.L_23 - .L_22)
.L_22:
        /*005c*/ 	.word	0x00000000
        /*0060*/ 	.short	0x0001
        /*0062*/ 	.short	0x0008
        /*0064*/ 	.byte	0x00, 0xf4, 0x21, 0x00


	//----- nvinfo : EIATTR_KPARAM_INFO
	.align		4
.L_23:
        /*0068*/ 	.byte	0x04, 0x17
        /*006a*/ 	.short	(.L_25 - .L_24)
.L_24:
        /*006c*/ 	.word	0x00000000
        /*0070*/ 	.short	0x0000
        /*0072*/ 	.short	0x0000
        /*0074*/ 	.byte	0x00, 0xf4, 0x21, 0x00


	//----- nvinfo : EIATTR_SPARSE_MMA_MASK
	.align		4
.L_25:
        /*0078*/ 	.byte	0x03, 0x50
        /*007a*/ 	.short	0x0000


	//----- nvinfo : EIATTR_MAXREG_COUNT
	.align		4
        /*007c*/ 	.byte	0x03, 0x1b
        /*007e*/ 	.short	0x00ff


	//----- nvinfo : EIATTR_EXIT_INSTR_OFFSETS
	.align		4
        /*0080*/ 	.byte	0x04, 0x1c
        /*0082*/ 	.short	(.L_27 - .L_26)


	//   ....[0]....
.L_26:
        /*0084*/ 	.word	0x000003c0


	//----- nvinfo : EIATTR_REQNTID
	.align		4
.L_27:
        /*0088*/ 	.byte	0x04, 0x10
        /*008a*/ 	.short	(.L_29 - .L_28)
.L_28:
        /*008c*/ 	.word	0x00000100
        /*0090*/ 	.word	0x00000001
        /*0094*/ 	.word	0x00000001


	//----- nvinfo : EIATTR_CBANK_PARAM_SIZE
	.align		4
.L_29:
        /*0098*/ 	.byte	0x03, 0x19
        /*009a*/ 	.short	0x0034


	//----- nvinfo : EIATTR_PARAM_CBANK
	.align		4
        /*009c*/ 	.byte	0x04, 0x0a
        /*009e*/ 	.short	(.L_31 - .L_30)
	.align		4
.L_30:
        /*00a0*/ 	.word	index@(.nv.constant0.triton_poi_fused__native_batch_norm_legit_no_training_relu_29)
        /*00a4*/ 	.short	0x0210
        /*00a6*/ 	.short	0x0034


	//----- nvinfo : EIATTR_SW_WAR
	.align		4
.L_31:
        /*00a8*/ 	.byte	0x04, 0x36
        /*00aa*/ 	.short	(.L_33 - .L_32)
.L_32:
        /*00ac*/ 	.word	0x00000008
.L_33:


//--------------------- .nv.callgraph             --------------------------
	.section	.nv.callgraph,"",@"SHT_CUDA_CALLGRAPH"
	.align	4
	.sectionentsize	8
	.align		4
        /*0000*/ 	.word	0x00000000
	.align		4
        /*0004*/ 	.word	0xffffffff
	.align		4
        /*0008*/ 	.word	0x00000000
	.align		4
        /*000c*/ 	.word	0xfffffffe
	.align		4
        /*0010*/ 	.word	0x00000000
	.align		4
        /*0014*/ 	.word	0xfffffffd
	.align		4
        /*0018*/ 	.word	0x00000000
	.align		4
        /*001c*/ 	.word	0xfffffffc


//--------------------- .nv.constant4             --------------------------
	.section	.nv.constant4,"a",@progbits
	.align	8
	.align		8
.nv.constant4:
        /*0000*/ 	.dword	_$_str
	.align		8
        /*0008*/ 	.dword	_$_str_$_2


//--------------------- .text.triton_poi_fused__native_batch_norm_legit_no_training_relu_29 --------------------------
	.section	.text.triton_poi_fused__native_batch_norm_legit_no_training_relu_29,"ax",@progbits
	.align	128
        .global         triton_poi_fused__native_batch_norm_legit_no_training_relu_29
        .type           triton_poi_fused__native_batch_norm_legit_no_training_relu_29,@function
        .size           triton_poi_fused__native_batch_norm_legit_no_training_relu_29,(.L_x_1 - triton_poi_fused__native_batch_norm_legit_no_training_relu_29)
        .other          triton_poi_fused__native_batch_norm_legit_no_training_relu_29,@"STO_CUDA_ENTRY STV_DEFAULT"
triton_poi_fused__native_batch_norm_legit_no_training_relu_29:
.text.triton_poi_fused__native_batch_norm_legit_no_training_relu_29:
[----:B------:R-:W-:Y:S01]  /*0000*/  LDC R1, c[0x0][0x28] ;  /* 0x00000a00ff017b82 */ /* 0x000fe20000000800 */
[----:B------:R-:W1:Y:S07]  /*0010*/  S2R R0, SR_TID.X ;  /* 0x0000000000007919 */ /* 0x000e6e0000002100 */
[----:B------:R-:W2:Y:S01]  /*0020*/  LDC.64 R2, c[0x0][0x220] ;  /* 0x00008800ff027b82 */ /* 0x000ea20000000a00 */
[----:B------:R-:W-:Y:S01]  /*0030*/  ULDC.64 UR4, c[0x0][0x208] ;  /* 0x0000820000047ab9 */ /* 0x000fe20000000a00 */
[----:B------:R-:W3:Y:S06]  /*0040*/  S2R R5, SR_CTAID.X ;  /* 0x0000000000057919 */ /* 0x000eec0000002500 */
[----:B------:R-:W4:Y:S08]  /*0050*/  LDC.64 R6, c[0x0][0x218] ;  /* 0x00008600ff067b82 */ /* 0x000f300000000a00 */
[----:B------:R-:W5:Y:S08]  /*0060*/  LDC.64 R8, c[0x0][0x228] ;  /* 0x00008a00ff087b82 */ /* 0x000f700000000a00 */
[----:B------:R-:W5:Y:S01]  /*0070*/  LDC.64 R10, c[0x0][0x230] ;  /* 0x00008c00ff0a7b82 */ /* 0x000f620000000a00 */
[----:B-1----:R-:W-:-:S04]  /*0080*/  SHF.L.U32 R0, R0, 0x1, RZ ;  /* 0x0000000100007819 */ /* 0x002fc800000006ff */
[----:B------:R-:W-:-:S04]  /*0090*/  LOP3.LUT R0, R0, 0x1fe, RZ, 0xc0, !PT ;  /* 0x000001fe00007812 */ /* 0x000fc800078ec0ff */
[----:B---3--:R-:W-:-:S05]  /*00a0*/  LEA R0, R5, R0, 0x9 ;  /* 0x0000000005007211 */ /* 0x008fca00078e48ff */
[----:B------:R-:W-:-:S05]  /*00b0*/  IMAD.HI R4, R0, 0x2aaaaaab, RZ ;  /* 0x2aaaaaab00047827 */ /* 0x000fca00078e02ff */
[----:B------:R-:W-:-:S04]  /*00c0*/  SHF.R.U32.HI R5, RZ, 0x1f, R4 ;  /* 0x0000001fff057819 */ /* 0x000fc80000011604 */
[----:B------:R-:W-:-:S05]  /*00d0*/  LEA.HI R5, R4, R5, RZ, 0x1c ;  /* 0x0000000504057211 */ /* 0x000fca00078fe0ff */
[----:B------:R-:W-:Y:S02]  /*00e0*/  IMAD R13, R5, -0x60, R0 ;  /* 0xffffffa0050d7824 */ /* 0x000fe400078e0200 */
[----:B------:R-:W1:Y:S02]  /*00f0*/  LDC.64 R4, c[0x0][0x210] ;  /* 0x00008400ff047b82 */ /* 0x000e640000000a00 */
[----:B--2---:R-:W-:-:S06]  /*0100*/  IMAD.WIDE R2, R13, 0x4, R2 ;  /* 0x000000040d027825 */ /* 0x004fcc00078e0202 */
[----:B------:R-:W2:Y:S01]  /*0110*/  LDG.E.EL.64 R2, desc[UR4][R2.64] ;  /* 0x0000000402027981 */ /* 0x000ea2000c2e1b00 */
[----:B----4-:R-:W-:-:S04]  /*0120*/  IMAD.WIDE R6, R13, 0x4, R6 ;  /* 0x000000040d067825 */ /* 0x010fc800078e0206 */
[C---:B-----5:R-:W-:Y:S02]  /*0130*/  IMAD.WIDE R8, R13.reuse, 0x4, R8 ;  /* 0x000000040d087825 */ /* 0x060fe400078e0208 */
[----:B------:R-:W3:Y:S02]  /*0140*/  LDG.E.EL.64 R6, desc[UR4][R6.64] ;  /* 0x0000000406067981 */ /* 0x000ee4000c2e1b00 */
[----:B0-----:R-:W-:Y:S02]  /*0150*/  IMAD.WIDE R10, R13, 0x4, R10 ;  /* 0x000000040d0a7825 */ /* 0x001fe400078e020a */
[----:B------:R-:W4:Y:S04]  /*0160*/  LDG.E.EL.64 R8, desc[UR4][R8.64] ;  /* 0x0000000408087981 */ /* 0x000f28000c2e1b00 */
[----:B------:R-:W4:Y:S01]  /*0170*/  LDG.E.EL.64 R10, desc[UR4][R10.64] ;  /* 0x000000040a0a7981 */ /* 0x000f22000c2e1b00 */
[----:B-1----:R-:W-:-:S06]  /*0180*/  IMAD.WIDE R4, R0, 0x4, R4 ;  /* 0x0000000400047825 */ /* 0x002fcc00078e0204 */
[----:B------:R-:W3:Y:S01]  /*0190*/  LDG.E.64 R4, desc[UR4][R4.64] ;  /* 0x0000000404047981 */ /* 0x000ee2000c1e1b00 */
[----:B------:R-:W-:Y:S01]  /*01a0*/  HFMA2.MMA R14, -RZ, RZ, 1.625, 0 ;  /* 0x3e800000ff0e7435 */ /* 0x000fe200000001ff */
[----:B--2---:R-:W-:Y:S01]  /*01b0*/  FADD R2, R2, 9.9999997473787516356e-06 ;  /* 0x3727c5ac02027421 */ /* 0x004fe20000000000 */
[----:B------:R-:W-:-:S03]  /*01c0*/  FADD R3, R3, 9.9999997473787516356e-06 ;  /* 0x3727c5ac03037421 */ /* 0x000fc60000000000 */
[----:B------:R-:W0:Y:S08]  /*01d0*/  MUFU.SQRT R12, R2 ;  /* 0x00000002000c7308 */ /* 0x000e300000002000 */
[----:B------:R1:W2:Y:S01]  /*01e0*/  MUFU.SQRT R13, R3 ;  /* 0x00000003000d7308 */ /* 0x0002a20000002000 */
[C---:B0-----:R-:W-:Y:S02]  /*01f0*/  FSETP.GT.AND P0, PT, R12.reuse, 8.50705917302346158658e+37, PT ;  /* 0x7e8000000c00780b */ /* 0x041fe40003f04000 */
[----:B------:R-:W-:Y:S01]  /*0200*/  FSETP.GEU.AND P2, PT, R12, 1.175494350822287508e-38, PT ;  /* 0x008000000c00780b */ /* 0x000fe20003f4e000 */
[----:B-1----:R-:W0:Y:S01]  /*0210*/  LDC.64 R2, c[0x0][0x238] ;  /* 0x00008e00ff027b82 */ /* 0x002e220000000a00 */
[----:B--2---:R-:W-:-:S02]  /*0220*/  FSETP.GT.AND P1, PT, R13, 8.50705917302346158658e+37, PT ;  /* 0x7e8000000d00780b */ /* 0x004fc40003f24000 */
[----:B------:R-:W-:-:S07]  /*0230*/  FSETP.GEU.AND P3, PT, R13, 1.175494350822287508e-38, PT ;  /* 0x008000000d00780b */ /* 0x000fce0003f6e000 */
[----:B------:R-:W-:-:S04]  /*0240*/  @P0 FMUL R12, R12, 0.25 ;  /* 0x3e8000000c0c0820 */ /* 0x000fc80000400000 */
[----:B------:R-:W-:Y:S01]  /*0250*/  @!P2 FMUL R12, R12, 16777216 ;  /* 0x4b8000000c0ca820 */ /* 0x000fe20000400000 */
[----:B------:R-:W-:-:S04]  /*0260*/  @P1 FMUL R13, R13, 0.25 ;  /* 0x3e8000000d0d1820 */ /* 0x000fc80000400000 */
[----:B------:R-:W-:Y:S01]  /*0270*/  @!P3 FMUL R13, R13, 16777216 ;  /* 0x4b8000000d0db820 */ /* 0x000fe20000400000 */
[----:B------:R-:W1:Y:S01]  /*0280*/  MUFU.RCP R12, R12 ;  /* 0x0000000c000c7308 */ /* 0x000e620000001000 */
[----:B------:R-:W-:-:S07]  /*0290*/  FSEL R15, R14, 1, P0 ;  /* 0x3f8000000e0f7808 */ /* 0x000fce0000000000 */
[----:B------:R-:W2:Y:S01]  /*02a0*/  MUFU.RCP R13, R13 ;  /* 0x0000000d000d7308 */ /* 0x000ea20000001000 */
[----:B------:R-:W-:Y:S01]  /*02b0*/  FSEL R14, R14, 1, P1 ;  /* 0x3f8000000e0e7808 */ /* 0x000fe20000800000 */
[----:B------:R-:W-:-:S04]  /*02c0*/  @!P2 FMUL R15, R15, 16777216 ;  /* 0x4b8000000f0fa820 */ /* 0x000fc80000400000 */
[----:B------:R-:W-:Y:S01]  /*02d0*/  @!P3 FMUL R14, R14, 16777216 ;  /* 0x4b8000000e0eb820 */ /* 0x000fe20000400000 */
[----:B---3--:R-:W-:Y:S01]  /*02e0*/  FADD R5, R5, -R7 ;  /* 0x8000000705057221 */ /* 0x008fe20000000000 */
[----:B------:R-:W-:Y:S01]  /*02f0*/  FADD R4, R4, -R6 ;  /* 0x8000000604047221 */ /* 0x000fe20000000000 */
[----:B-1----:R-:W-:Y:S01]  /*0300*/  FMUL R15, R12, R15 ;  /* 0x0000000f0c0f7220 */ /* 0x002fe20000400000 */
[----:B--2---:R-:W-:-:S03]  /*0310*/  FMUL R14, R13, R14 ;  /* 0x0000000e0d0e7220 */ /* 0x004fc60000400000 */
[----:B------:R-:W-:Y:S01]  /*0320*/  FMUL R15, R4, R15 ;  /* 0x0000000f040f7220 */ /* 0x000fe20000400000 */
[----:B------:R-:W-:-:S03]  /*0330*/  FMUL R14, R5, R14 ;  /* 0x0000000e050e7220 */ /* 0x000fc60000400000 */
[----:B----4-:R-:W-:Y:S01]  /*0340*/  FFMA R8, R8, R15, R10 ;  /* 0x0000000f08087223 */ /* 0x010fe2000000000a */
[----:B------:R-:W-:-:S04]  /*0350*/  FFMA R9, R9, R14, R11 ;  /* 0x0000000e09097223 */ /* 0x000fc8000000000b */
[----:B------:R-:W-:Y:S02]  /*0360*/  FSETP.GEU.AND P0, PT, R8, RZ, PT ;  /* 0x000000ff0800720b */ /* 0x000fe40003f0e000 */
[C---:B------:R-:W-:Y:S01]  /*0370*/  FSETP.GEU.AND P1, PT, R9.reuse, RZ, PT ;  /* 0x000000ff0900720b */ /* 0x040fe20003f2e000 */
[----:B0-----:R-:W-:Y:S01]  /*0380*/  IMAD.WIDE R2, R0, 0x4, R2 ;  /* 0x0000000400027825 */ /* 0x001fe200078e0202 */
[----:B------:R-:W-:Y:S02]  /*0390*/  FSEL R8, R8, RZ, P0 ;  /* 0x000000ff08087208 */ /* 0x000fe40000000000 */
[----:B------:R-:W-:-:S05]  /*03a0*/  FSEL R9, R9, RZ, P1 ;  /* 0x000000ff09097208 */ /* 0x000fca0000800000 */
[----:B------:R-:W-:Y:S01]  /*03b0*/  STG.E.64 desc[UR4][R2.64], R8 ;  /* 0x0000000802007986 */ /* 0x000fe2000c101b04 */
[----:B------:R-:W-:Y:S05]  /*03c0*/  EXIT ;  /* 0x000000000000794d */ /* 0x000fea0003800000 */
.L_x_0:
[----:B------:R-:W-:-:S00]  /*03d0*/  BRA `(.L_x_0) ;  /* 0xfffffffc00fc7947 */ /* 0x000fc0000383ffff */
[----:B------:R-:W-:-:S00]  /*03e0*/  NOP ;  /* 0x0000000000007918 */ /* 0x000fc00000000000 */
        /* <DEDUP_REMOVED lines=9> */
.L_x_1:


//--------------------- .nv.global.init           --------------------------
	.section	.nv.global.init,"aw",@progbits
.nv.global.init:
	.type		_$_str,@object
	.size		_$_str,(_$_str_$_2 - _$_str)
_$_str:
        /*0000*/ 	.byte	0x5f, 0x5f, 0x43, 0x55, 0x44, 0x41, 0x5f, 0x46, 0x54, 0x5a, 0x00
	.type		_$_str_$_2,@object
	.size		_$_str_$_2,(.L_1 - _$_str_$_2)
_$_str_$_2:
        /*000b*/ 	.byte	0x5f, 0x5f, 0x43, 0x55, 0x44, 0x41, 0x5f, 0x50, 0x52, 0x45, 0x43, 0x5f, 0x53, 0x51, 0x52, 0x54
        /*001b*/ 	.byte	0x00
.L_1:


//--------------------- .nv.constant0.triton_poi_fused__native_batch_norm_legit_no_training_relu_29 --------------------------
	.section	.nv.constant0.triton_poi_fused__native_batch_norm_legit_no_training_relu_29,"a",@progbits
	.sectionflags	@""
	.align	4
.nv.constant0.triton_poi_fused__native_batch_norm_legit_no_training_relu_29:
	.zero		580
